//
// Generated by NVIDIA NVVM Compiler
//
// Compiler Build ID: CL-36424714
// Cuda compilation tools, release 13.0, V13.0.88
// Based on NVVM 20.0.0
//

.version 9.0
.target sm_100
.address_size 64

	// .globl	_Z11scan_kernelPiS_i
.extern .shared .align 16 .b8 temp[];

.visible .entry _Z11scan_kernelPiS_i(
	.param .u64 .ptr .align 1 _Z11scan_kernelPiS_i_param_0,
	.param .u64 .ptr .align 1 _Z11scan_kernelPiS_i_param_1,
	.param .u32 _Z11scan_kernelPiS_i_param_2
)
{
	.reg .pred 	%p<7>;
	.reg .b32 	%r<28>;
	.reg .b64 	%rd<9>;

	ld.param.u64 	%rd1, [_Z11scan_kernelPiS_i_param_0];
	ld.param.u64 	%rd2, [_Z11scan_kernelPiS_i_param_1];
	ld.param.u32 	%r11, [_Z11scan_kernelPiS_i_param_2];
	mov.u32 	%r1, %tid.x;
	mov.u32 	%r13, %ctaid.x;
	mov.u32 	%r2, %ntid.x;
	mad.lo.s32 	%r3, %r13, %r2, %r1;
	setp.ge.s32 	%p1, %r3, %r11;
	mov.b32 	%r25, 0;
	@%p1 bra 	$L__BB0_2;
	cvta.to.global.u64 	%rd3, %rd1;
	mul.wide.s32 	%rd4, %r3, 4;
	add.s64 	%rd5, %rd3, %rd4;
	ld.global.u32 	%r25, [%rd5];
$L__BB0_2:
	shl.b32 	%r14, %r1, 2;
	mov.u32 	%r15, temp;
	add.s32 	%r6, %r15, %r14;
	st.shared.u32 	[%r6], %r25;
	bar.sync 	0;
	setp.lt.u32 	%p2, %r2, 2;
	@%p2 bra 	$L__BB0_9;
	mov.b32 	%r26, 1;
$L__BB0_4:
	setp.lt.u32 	%p3, %r1, %r26;
	mov.b32 	%r27, 0;
	@%p3 bra 	$L__BB0_6;
	sub.s32 	%r18, %r1, %r26;
	shl.b32 	%r19, %r18, 2;
	add.s32 	%r21, %r15, %r19;
	ld.shared.u32 	%r27, [%r21];
$L__BB0_6:
	setp.lt.u32 	%p4, %r1, %r26;
	bar.sync 	0;
	@%p4 bra 	$L__BB0_8;
	ld.shared.u32 	%r22, [%r6];
	add.s32 	%r23, %r22, %r27;
	st.shared.u32 	[%r6], %r23;
$L__BB0_8:
	bar.sync 	0;
	shl.b32 	%r26, %r26, 1;
	setp.lt.u32 	%p5, %r26, %r2;
	@%p5 bra 	$L__BB0_4;
$L__BB0_9:
	setp.ge.s32 	%p6, %r3, %r11;
	@%p6 bra 	$L__BB0_11;
	ld.shared.u32 	%r24, [%r6];
	cvta.to.global.u64 	%rd6, %rd2;
	mul.wide.s32 	%rd7, %r3, 4;
	add.s64 	%rd8, %rd6, %rd7;
	st.global.u32 	[%rd8], %r24;
$L__BB0_11:
	ret;

}


// ===== COMPILED SASS (sm_100) =====

	.target	sm_100

	.elftype	@"ET_EXEC"


//--------------------- .note.nv.tkinfo           --------------------------
	.section	.note.nv.tkinfo,"",@"SHT_NOTE"
	.sectionflags	@"SHF_NOTE_NV_TKINFO"
	.tkinfo
        /*0018*/ 	.word	0x00000002
        /*0030*/ 	.string	""
        /*0030*/ 	.string	"ptxas"
        /*0030*/ 	.string	"Cuda compilation tools, release 13.0, V13.0.88"
        /*0030*/ 	.string	"Build cuda_13.0.r13.0/compiler.36424714_0"
        /*0030*/ 	.string	"-arch sm_100 -m 64 "



//--------------------- .note.nv.cuinfo           --------------------------
	.section	.note.nv.cuinfo,"",@"SHT_NOTE"
	.sectionflags	@"SHF_NOTE_NV_CUINFO"
        /*0018*/ 	.short	0x0002
        /*001a*/ 	.short	0x0064
        /*001c*/ 	.short	0x0082
	.zero		2


//--------------------- .nv.info                  --------------------------
	.section	.nv.info,"",@"SHT_CUDA_INFO"
	.align	4


	//----- nvinfo : EIATTR_REGCOUNT
	.align		4
        /*0000*/ 	.byte	0x04, 0x2f
        /*0002*/ 	.short	(.L_1 - .L_0)
	.align		4
.L_0:
        /*0004*/ 	.word	index@(_Z11scan_kernelPiS_i)
        /*0008*/ 	.word	0x0000000c


	//----- nvinfo : EIATTR_FRAME_SIZE
	.align		4
.L_1:
        /*000c*/ 	.byte	0x04, 0x11
        /*000e*/ 	.short	(.L_3 - .L_2)
	.align		4
.L_2:
        /*0010*/ 	.word	index@(_Z11scan_kernelPiS_i)
        /*0014*/ 	.word	0x00000000


	//----- nvinfo : EIATTR_MIN_STACK_SIZE
	.align		4
.L_3:
        /*0018*/ 	.byte	0x04, 0x12
        /*001a*/ 	.short	(.L_5 - .L_4)
	.align		4
.L_4:
        /*001c*/ 	.word	index@(_Z11scan_kernelPiS_i)
        /*0020*/ 	.word	0x00000000
.L_5:


//--------------------- .nv.compat                --------------------------
	.section	.nv.compat,"",@"SHT_CUDA_COMPAT_INFO"
	.align	4
        /*0000*/ 	.byte	0x02, 0x09, 0x00, 0x00, 0x02, 0x02, 0x01, 0x00, 0x02, 0x05, 0x05, 0x00, 0x03, 0x07, 0x01, 0x01
        /*0010*/ 	.byte	0x02, 0x03, 0x00, 0x00, 0x02, 0x06, 0x01, 0x00, 0x04, 0x0b, 0x08, 0x00, 0x09, 0x00, 0x00, 0x00
        /*0020*/ 	.byte	0x00, 0x00, 0x00, 0x00


//--------------------- .nv.info._Z11scan_kernelPiS_i --------------------------
	.section	.nv.info._Z11scan_kernelPiS_i,"",@"SHT_CUDA_INFO"
	.sectionflags	@""
	.align	4


	//----- nvinfo : EIATTR_CUDA_API_VERSION
	.align		4
        /*0000*/ 	.byte	0x04, 0x37
        /*0002*/ 	.short	(.L_7 - .L_6)
.L_6:
        /*0004*/ 	.word	0x00000082


	//----- nvinfo : EIATTR_KPARAM_INFO
	.align		4
.L_7:
        /*0008*/ 	.byte	0x04, 0x17
        /*000a*/ 	.short	(.L_9 - .L_8)
.L_8:
        /*000c*/ 	.word	0x00000000
        /*0010*/ 	.short	0x0002
        /*0012*/ 	.short	0x0010
        /*0014*/ 	.byte	0x00, 0xf0, 0x11, 0x00


	//----- nvinfo : EIATTR_KPARAM_INFO
	.align		4
.L_9:
        /*0018*/ 	.byte	0x04, 0x17
        /*001a*/ 	.short	(.L_11 - .L_10)
.L_10:
        /*001c*/ 	.word	0x00000000
        /*0020*/ 	.short	0x0001
        /*0022*/ 	.short	0x0008
        /*0024*/ 	.byte	0x00, 0xf5, 0x21, 0x00


	//----- nvinfo : EIATTR_KPARAM_INFO
	.align		4
.L_11:
        /*0028*/ 	.byte	0x04, 0x17
        /*002a*/ 	.short	(.L_13 - .L_12)
.L_12:
        /*002c*/ 	.word	0x00000000
        /*0030*/ 	.short	0x0000
        /*0032*/ 	.short	0x0000
        /*0034*/ 	.byte	0x00, 0xf5, 0x21, 0x00


	//----- nvinfo : EIATTR_SPARSE_MMA_MASK
	.align		4
.L_13:
        /*0038*/ 	.byte	0x03, 0x50
        /*003a*/ 	.short	0x0000


	//----- nvinfo : EIATTR_MAXREG_COUNT
	.align		4
        /*003c*/ 	.byte	0x03, 0x1b
        /*003e*/ 	.short	0x00ff


	//----- nvinfo : EIATTR_NUM_BARRIERS
	.align		4
        /*0040*/ 	.byte	0x02, 0x4c
        /*0042*/ 	.byte	0x01
	.zero		1


	//----- nvinfo : EIATTR_MERCURY_ISA_VERSION
	.align		4
        /*0044*/ 	.byte	0x03, 0x5f
        /*0046*/ 	.short	0x0101


	//----- nvinfo : EIATTR_VRC_CTA_INIT_COUNT
	.align		4
        /*0048*/ 	.byte	0x02, 0x4a
	.zero		1
	.zero		1


	//----- nvinfo : EIATTR_EXIT_INSTR_OFFSETS
	.align		4
        /*004c*/ 	.byte	0x04, 0x1c
        /*004e*/ 	.short	(.L_15 - .L_14)


	//   ....[0]....
.L_14:
        /*0050*/ 	.word	0x00000240


	//   ....[1]....
        /*0054*/ 	.word	0x00000290


	//----- nvinfo : EIATTR_CBANK_PARAM_SIZE
	.align		4
.L_15:
        /*0058*/ 	.byte	0x03, 0x19
        /*005a*/ 	.short	0x0014


	//----- nvinfo : EIATTR_PARAM_CBANK
	.align		4
        /*005c*/ 	.byte	0x04, 0x0a
        /*005e*/ 	.short	(.L_17 - .L_16)
	.align		4
.L_16:
        /*0060*/ 	.word	index@(.nv.constant0._Z11scan_kernelPiS_i)
        /*0064*/ 	.short	0x0380
        /*0066*/ 	.short	0x0014


	//----- nvinfo : EIATTR_SW_WAR
	.align		4
.L_17:
        /*0068*/ 	.byte	0x04, 0x36
        /*006a*/ 	.short	(.L_19 - .L_18)
.L_18:
        /*006c*/ 	.word	0x00000008
.L_19:


//--------------------- .nv.callgraph             --------------------------
	.section	.nv.callgraph,"",@"SHT_CUDA_CALLGRAPH"
	.align	4
	.sectionentsize	8
	.align		4
        /*0000*/ 	.word	0x00000000
	.align		4
        /*0004*/ 	.word	0xffffffff
	.align		4
        /*0008*/ 	.word	0x00000000
	.align		4
        /*000c*/ 	.word	0xfffffffe
	.align		4
        /*0010*/ 	.word	0x00000000
	.align		4
        /*0014*/ 	.word	0xfffffffd
	.align		4
        /*0018*/ 	.word	0x00000000
	.align		4
        /*001c*/ 	.word	0xfffffffc


//--------------------- .text._Z11scan_kernelPiS_i --------------------------
	.section	.text._Z11scan_kernelPiS_i,"ax",@progbits
	.align	128
        .global         _Z11scan_kernelPiS_i
        .type           _Z11scan_kernelPiS_i,@function
        .size           _Z11scan_kernelPiS_i,(.L_x_3 - _Z11scan_kernelPiS_i)
        .other          _Z11scan_kernelPiS_i,@"STO_CUDA_ENTRY STV_DEFAULT"
_Z11scan_kernelPiS_i:
.text._Z11scan_kernelPiS_i:
[----:B------:R-:W-:Y:S01]  /*0000*/  LDC R1, c[0x0][0x37c] ;  /* 0x0000df00ff017b82 */ /* 0x000fe20000000800 */
[----:B------:R-:W0:Y:S07]  /*0010*/  S2R R4, SR_TID.X ;  /* 0x0000000000047919 */ /* 0x000e2e0000002100 */
[----:B------:R-:W0:Y:S01]  /*0020*/  S2UR UR4, SR_CTAID.X ;  /* 0x00000000000479c3 */ /* 0x000e220000002500 */
[----:B------:R-:W1:Y:S01]  /*0030*/  LDCU UR5, c[0x0][0x390] ;  /* 0x00007200ff0577ac */ /* 0x000e620008000800 */
[----:B------:R-:W-:Y:S01]  /*0040*/  IMAD.MOV.U32 R0, RZ, RZ, RZ ;  /* 0x000000ffff007224 */ /* 0x000fe200078e00ff */
[----:B------:R-:W2:Y:S05]  /*0050*/  LDCU.64 UR6, c[0x0][0x358] ;  /* 0x00006b00ff0677ac */ /* 0x000eaa0008000a00 */
[----:B------:R-:W0:Y:S02]  /*0060*/  LDC R9, c[0x0][0x360] ;  /* 0x0000d800ff097b82 */ /* 0x000e240000000800 */
[----:B0-----:R-:W-:-:S05]  /*0070*/  IMAD R5, R9, UR4, R4 ;  /* 0x0000000409057c24 */ /* 0x001fca000f8e0204 */
[----:B-1----:R-:W-:-:S13]  /*0080*/  ISETP.GE.AND P0, PT, R5, UR5, PT ;  /* 0x0000000505007c0c */ /* 0x002fda000bf06270 */
[----:B------:R-:W0:Y:S02]  /*0090*/  @!P0 LDC.64 R2, c[0x0][0x380] ;  /* 0x0000e000ff028b82 */ /* 0x000e240000000a00 */
[----:B0-----:R-:W-:-:S05]  /*00a0*/  @!P0 IMAD.WIDE R2, R5, 0x4, R2 ;  /* 0x0000000405028825 */ /* 0x001fca00078e0202 */
[----:B--2---:R-:W2:Y:S01]  /*00b0*/  @!P0 LDG.E R0, desc[UR6][R2.64] ;  /* 0x0000000602008981 */ /* 0x004ea2000c1e1900 */
[----:B------:R-:W0:Y:S01]  /*00c0*/  S2UR UR5, SR_CgaCtaId ;  /* 0x00000000000579c3 */ /* 0x000e220000008800 */
[----:B------:R-:W-:Y:S01]  /*00d0*/  UMOV UR4, 0x400 ;  /* 0x0000040000047882 */ /* 0x000fe20000000000 */
[----:B------:R-:W-:Y:S01]  /*00e0*/  ISETP.GE.U32.AND P0, PT, R9, 0x2, PT ;  /* 0x000000020900780c */ /* 0x000fe20003f06070 */
[----:B0-----:R-:W-:-:S06]  /*00f0*/  ULEA UR4, UR5, UR4, 0x18 ;  /* 0x0000000405047291 */ /* 0x001fcc000f8ec0ff */
[----:B------:R-:W-:-:S05]  /*0100*/  LEA R7, R4, UR4, 0x2 ;  /* 0x0000000404077c11 */ /* 0x000fca000f8e10ff */
[----:B--2---:R0:W-:Y:S01]  /*0110*/  STS [R7], R0 ;  /* 0x0000000007007388 */ /* 0x0041e20000000800 */
[----:B------:R-:W-:Y:S06]  /*0120*/  BAR.SYNC.DEFER_BLOCKING 0x0 ;  /* 0x0000000000007b1d */ /* 0x000fec0000010000 */
[----:B------:R-:W-:Y:S05]  /*0130*/  @!P0 BRA `(.L_x_0) ;  /* 0x0000000000388947 */ /* 0x000fea0003800000 */
[----:B------:R-:W-:-:S05]  /*0140*/  UMOV UR5, 0x1 ;  /* 0x0000000100057882 */ /* 0x000fca0000000000 */
.L_x_1:
[----:B------:R-:W-:Y:S01]  /*0150*/  ISETP.GE.U32.AND P0, PT, R4, UR5, PT ;  /* 0x0000000504007c0c */ /* 0x000fe2000bf06070 */
[----:B0-----:R-:W-:-:S12]  /*0160*/  IMAD.MOV.U32 R0, RZ, RZ, RZ ;  /* 0x000000ffff007224 */ /* 0x001fd800078e00ff */
[----:B------:R-:W-:Y:S01]  /*0170*/  @P0 VIADD R2, R4, -UR5 ;  /* 0x8000000504020c36 */ /* 0x000fe20008000000 */
[----:B------:R-:W-:-:S04]  /*0180*/  USHF.L.U32 UR5, UR5, 0x1, URZ ;  /* 0x0000000105057899 */ /* 0x000fc800080006ff */
[----:B------:R-:W-:-:S05]  /*0190*/  @P0 LEA R2, R2, UR4, 0x2 ;  /* 0x0000000402020c11 */ /* 0x000fca000f8e10ff */
[----:B------:R-:W-:Y:S01]  /*01a0*/  @P0 LDS R0, [R2] ;  /* 0x0000000002000984 */ /* 0x000fe20000000800 */
[----:B------:R-:W-:Y:S06]  /*01b0*/  BAR.SYNC.DEFER_BLOCKING 0x0 ;  /* 0x0000000000007b1d */ /* 0x000fec0000010000 */
[----:B------:R-:W0:Y:S02]  /*01c0*/  @P0 LDS R3, [R7] ;  /* 0x0000000007030984 */ /* 0x000e240000000800 */
[----:B0-----:R-:W-:-:S05]  /*01d0*/  @P0 IMAD.IADD R0, R3, 0x1, R0 ;  /* 0x0000000103000824 */ /* 0x001fca00078e0200 */
[----:B------:R1:W-:Y:S01]  /*01e0*/  @P0 STS [R7], R0 ;  /* 0x0000000007000388 */ /* 0x0003e20000000800 */
[----:B------:R-:W-:Y:S01]  /*01f0*/  BAR.SYNC.DEFER_BLOCKING 0x0 ;  /* 0x0000000000007b1d */ /* 0x000fe20000010000 */
[----:B------:R-:W-:-:S13]  /*0200*/  ISETP.LE.U32.AND P0, PT, R9, UR5, PT ;  /* 0x0000000509007c0c */ /* 0x000fda000bf03070 */
[----:B-1----:R-:W-:Y:S05]  /*0210*/  @!P0 BRA `(.L_x_1) ;  /* 0xfffffffc00cc8947 */ /* 0x002fea000383ffff */
.L_x_0:
[----:B------:R-:W1:Y:S02]  /*0220*/  LDCU UR4, c[0x0][0x390] ;  /* 0x00007200ff0477ac */ /* 0x000e640008000800 */
[----:B-1----:R-:W-:-:S13]  /*0230*/  ISETP.GE.AND P0, PT, R5, UR4, PT ;  /* 0x0000000405007c0c */ /* 0x002fda000bf06270 */
[----:B------:R-:W-:Y:S05]  /*0240*/  @P0 EXIT ;  /* 0x000000000000094d */ /* 0x000fea0003800000 */
[----:B0-----:R-:W0:Y:S01]  /*0250*/  LDS R7, [R7] ;  /* 0x0000000007077984 */ /* 0x001e220000000800 */
[----:B------:R-:W1:Y:S02]  /*0260*/  LDC.64 R2, c[0x0][0x388] ;  /* 0x0000e200ff027b82 */ /* 0x000e640000000a00 */
[----:B-1----:R-:W-:-:S05]  /*0270*/  IMAD.WIDE R2, R5, 0x4, R2 ;  /* 0x0000000405027825 */ /* 0x002fca00078e0202 */
[----:B0-----:R-:W-:Y:S01]  /*0280*/  STG.E desc[UR6][R2.64], R7 ;  /* 0x0000000702007986 */ /* 0x001fe2000c101906 */
[----:B------:R-:W-:Y:S05]  /*0290*/  EXIT ;  /* 0x000000000000794d */ /* 0x000fea0003800000 */
.L_x_2:
[----:B------:R-:W-:-:S00]  /*02a0*/  BRA `(.L_x_2) ;  /* 0xfffffffc00fc7947 */ /* 0x000fc0000383ffff */
[----:B------:R-:W-:-:S00]  /*02b0*/  NOP ;  /* 0x0000000000007918 */ /* 0x000fc00000000000 */
        /* <DEDUP_REMOVED lines=12> */
.L_x_3:


//--------------------- .nv.shared._Z11scan_kernelPiS_i --------------------------
	.section	.nv.shared._Z11scan_kernelPiS_i,"aw",@nobits
	.sectionflags	@""
	.align	16
	.zero		1024


//--------------------- .nv.shared.reserved.0     --------------------------
	.section	.nv.shared.reserved.0,"aw",@nobits
	.weak		__nv_reservedSMEM_offset_0_alias
	.size		__nv_reservedSMEM_offset_0_alias, 0, 64
	.other		__nv_reservedSMEM_offset_0_alias,@"STO_CUDA_RESERVED_SHARED STV_DEFAULT"
__nv_reservedSMEM_offset_0_alias:
	.zero		0
	.zero		64


//--------------------- .nv.constant0._Z11scan_kernelPiS_i --------------------------
	.section	.nv.constant0._Z11scan_kernelPiS_i,"a",@progbits
	.sectionflags	@""
	.align	4
.nv.constant0._Z11scan_kernelPiS_i:
	.zero		916


//--------------------- SYMBOLS --------------------------

	.type		.nv.reservedSmem.offset0,@object
	.size		.nv.reservedSmem.offset0,0x4
	.type		.nv.reservedSmem.cap,@object
	.size		.nv.reservedSmem.cap,0x4
